//
// Generated by NVIDIA NVVM Compiler
//
// Compiler Build ID: CL-36424714
// Cuda compilation tools, release 13.0, V13.0.88
// Based on NVVM 20.0.0
//

.version 9.0
.target sm_100
.address_size 64

	// .globl	_Z17gpu_shared_memoryPf
// _ZZ17gpu_shared_memoryPfE6sh_arr has been demoted

.visible .entry _Z17gpu_shared_memoryPf(
	.param .u64 .ptr .align 1 _Z17gpu_shared_memoryPf_param_0
)
{
	.reg .pred 	%p<9>;
	.reg .b32 	%r<44>;
	.reg .b32 	%f<85>;
	.reg .b64 	%rd<5>;
	// demoted variable
	.shared .align 4 .b8 _ZZ17gpu_shared_memoryPfE6sh_arr[40];
	ld.param.u64 	%rd2, [_Z17gpu_shared_memoryPf_param_0];
	cvta.to.global.u64 	%rd3, %rd2;
	mov.u32 	%r24, %tid.x;
	mul.wide.u32 	%rd4, %r24, 4;
	add.s64 	%rd1, %rd3, %rd4;
	ld.global.f32 	%f16, [%rd1];
	shl.b32 	%r25, %r24, 2;
	mov.u32 	%r26, _ZZ17gpu_shared_memoryPfE6sh_arr;
	add.s32 	%r1, %r26, %r25;
	st.shared.f32 	[%r1], %f16;
	bar.sync 	0;
	add.s32 	%r2, %r24, 1;
	and.b32  	%r3, %r2, 15;
	setp.lt.u32 	%p1, %r24, 15;
	mov.b32 	%r40, 0;
	mov.f32 	%f84, 0f00000000;
	@%p1 bra 	$L__BB0_3;
	and.b32  	%r40, %r2, 2032;
	add.s32 	%r37, %r26, 32;
	neg.s32 	%r38, %r40;
	mov.f32 	%f84, 0f00000000;
$L__BB0_2:
	.pragma "nounroll";
	ld.shared.f32 	%f18, [%r37+-32];
	add.f32 	%f19, %f84, %f18;
	ld.shared.f32 	%f20, [%r37+-28];
	add.f32 	%f21, %f19, %f20;
	ld.shared.f32 	%f22, [%r37+-24];
	add.f32 	%f23, %f21, %f22;
	ld.shared.f32 	%f24, [%r37+-20];
	add.f32 	%f25, %f23, %f24;
	ld.shared.f32 	%f26, [%r37+-16];
	add.f32 	%f27, %f25, %f26;
	ld.shared.f32 	%f28, [%r37+-12];
	add.f32 	%f29, %f27, %f28;
	ld.shared.f32 	%f30, [%r37+-8];
	add.f32 	%f31, %f29, %f30;
	ld.shared.f32 	%f32, [%r37+-4];
	add.f32 	%f33, %f31, %f32;
	ld.shared.f32 	%f34, [%r37];
	add.f32 	%f35, %f33, %f34;
	ld.shared.f32 	%f36, [%r37+4];
	add.f32 	%f37, %f35, %f36;
	ld.shared.f32 	%f38, [%r37+8];
	add.f32 	%f39, %f37, %f38;
	ld.shared.f32 	%f40, [%r37+12];
	add.f32 	%f41, %f39, %f40;
	ld.shared.f32 	%f42, [%r37+16];
	add.f32 	%f43, %f41, %f42;
	ld.shared.f32 	%f44, [%r37+20];
	add.f32 	%f45, %f43, %f44;
	ld.shared.f32 	%f46, [%r37+24];
	add.f32 	%f47, %f45, %f46;
	ld.shared.f32 	%f48, [%r37+28];
	add.f32 	%f84, %f47, %f48;
	add.s32 	%r38, %r38, 16;
	add.s32 	%r37, %r37, 64;
	setp.ne.s32 	%p2, %r38, 0;
	@%p2 bra 	$L__BB0_2;
$L__BB0_3:
	setp.eq.s32 	%p3, %r3, 0;
	@%p3 bra 	$L__BB0_12;
	and.b32  	%r11, %r2, 7;
	setp.lt.u32 	%p4, %r3, 8;
	@%p4 bra 	$L__BB0_6;
	shl.b32 	%r29, %r40, 2;
	add.s32 	%r31, %r26, %r29;
	ld.shared.f32 	%f50, [%r31];
	add.f32 	%f51, %f84, %f50;
	ld.shared.f32 	%f52, [%r31+4];
	add.f32 	%f53, %f51, %f52;
	ld.shared.f32 	%f54, [%r31+8];
	add.f32 	%f55, %f53, %f54;
	ld.shared.f32 	%f56, [%r31+12];
	add.f32 	%f57, %f55, %f56;
	ld.shared.f32 	%f58, [%r31+16];
	add.f32 	%f59, %f57, %f58;
	ld.shared.f32 	%f60, [%r31+20];
	add.f32 	%f61, %f59, %f60;
	ld.shared.f32 	%f62, [%r31+24];
	add.f32 	%f63, %f61, %f62;
	ld.shared.f32 	%f64, [%r31+28];
	add.f32 	%f84, %f63, %f64;
	add.s32 	%r40, %r40, 8;
$L__BB0_6:
	setp.eq.s32 	%p5, %r11, 0;
	@%p5 bra 	$L__BB0_12;
	and.b32  	%r14, %r2, 3;
	setp.lt.u32 	%p6, %r11, 4;
	@%p6 bra 	$L__BB0_9;
	shl.b32 	%r32, %r40, 2;
	add.s32 	%r34, %r26, %r32;
	ld.shared.f32 	%f66, [%r34];
	add.f32 	%f67, %f84, %f66;
	ld.shared.f32 	%f68, [%r34+4];
	add.f32 	%f69, %f67, %f68;
	ld.shared.f32 	%f70, [%r34+8];
	add.f32 	%f71, %f69, %f70;
	ld.shared.f32 	%f72, [%r34+12];
	add.f32 	%f84, %f71, %f72;
	add.s32 	%r40, %r40, 4;
$L__BB0_9:
	setp.eq.s32 	%p7, %r14, 0;
	@%p7 bra 	$L__BB0_12;
	shl.b32 	%r35, %r40, 2;
	add.s32 	%r43, %r26, %r35;
	neg.s32 	%r42, %r14;
$L__BB0_11:
	.pragma "nounroll";
	ld.shared.f32 	%f73, [%r43];
	add.f32 	%f84, %f84, %f73;
	add.s32 	%r43, %r43, 4;
	add.s32 	%r42, %r42, 1;
	setp.ne.s32 	%p8, %r42, 0;
	@%p8 bra 	$L__BB0_11;
$L__BB0_12:
	cvt.rn.f32.u32 	%f74, %r2;
	div.rn.f32 	%f75, %f84, %f74;
	st.global.f32 	[%rd1], %f75;
	st.shared.f32 	[%r1], %f75;
	ret;

}


// ===== COMPILED SASS (sm_100) =====

	.target	sm_100

	.elftype	@"ET_EXEC"


//--------------------- .note.nv.tkinfo           --------------------------
	.section	.note.nv.tkinfo,"",@"SHT_NOTE"
	.sectionflags	@"SHF_NOTE_NV_TKINFO"
	.tkinfo
        /*0018*/ 	.word	0x00000002
        /*0030*/ 	.string	""
        /*0030*/ 	.string	"ptxas"
        /*0030*/ 	.string	"Cuda compilation tools, release 13.0, V13.0.88"
        /*0030*/ 	.string	"Build cuda_13.0.r13.0/compiler.36424714_0"
        /*0030*/ 	.string	"-arch sm_100 -m 64 "



//--------------------- .note.nv.cuinfo           --------------------------
	.section	.note.nv.cuinfo,"",@"SHT_NOTE"
	.sectionflags	@"SHF_NOTE_NV_CUINFO"
        /*0018*/ 	.short	0x0002
        /*001a*/ 	.short	0x0064
        /*001c*/ 	.short	0x0082
	.zero		2


//--------------------- .nv.info                  --------------------------
	.section	.nv.info,"",@"SHT_CUDA_INFO"
	.align	4


	//----- nvinfo : EIATTR_REGCOUNT
	.align		4
        /*0000*/ 	.byte	0x04, 0x2f
        /*0002*/ 	.short	(.L_1 - .L_0)
	.align		4
.L_0:
        /*0004*/ 	.word	index@(_Z17gpu_shared_memoryPf)
        /*0008*/ 	.word	0x0000001b


	//----- nvinfo : EIATTR_FRAME_SIZE
	.align		4
.L_1:
        /*000c*/ 	.byte	0x04, 0x11
        /*000e*/ 	.short	(.L_3 - .L_2)
	.align		4
.L_2:
        /*0010*/ 	.word	index@($__internal_0_$__cuda_sm3x_div_rn_noftz_f32_slowpath)
        /*0014*/ 	.word	0x00000000


	//----- nvinfo : EIATTR_FRAME_SIZE
	.align		4
.L_3:
        /*0018*/ 	.byte	0x04, 0x11
        /*001a*/ 	.short	(.L_5 - .L_4)
	.align		4
.L_4:
        /*001c*/ 	.word	index@(_Z17gpu_shared_memoryPf)
        /*0020*/ 	.word	0x00000000


	//----- nvinfo : EIATTR_MIN_STACK_SIZE
	.align		4
.L_5:
        /*0024*/ 	.byte	0x04, 0x12
        /*0026*/ 	.short	(.L_7 - .L_6)
	.align		4
.L_6:
        /*0028*/ 	.word	index@(_Z17gpu_shared_memoryPf)
        /*002c*/ 	.word	0x00000000
.L_7:


//--------------------- .nv.compat                --------------------------
	.section	.nv.compat,"",@"SHT_CUDA_COMPAT_INFO"
	.align	4
        /*0000*/ 	.byte	0x02, 0x09, 0x00, 0x00, 0x02, 0x02, 0x01, 0x00, 0x02, 0x05, 0x05, 0x00, 0x03, 0x07, 0x01, 0x01
        /*0010*/ 	.byte	0x02, 0x03, 0x00, 0x00, 0x02, 0x06, 0x01, 0x00, 0x04, 0x0b, 0x08, 0x00, 0x01, 0x00, 0x00, 0x00
        /*0020*/ 	.byte	0x00, 0x00, 0x00, 0x00


//--------------------- .nv.info._Z17gpu_shared_memoryPf --------------------------
	.section	.nv.info._Z17gpu_shared_memoryPf,"",@"SHT_CUDA_INFO"
	.sectionflags	@""
	.align	4


	//----- nvinfo : EIATTR_CUDA_API_VERSION
	.align		4
        /*0000*/ 	.byte	0x04, 0x37
        /*0002*/ 	.short	(.L_9 - .L_8)
.L_8:
        /*0004*/ 	.word	0x00000082


	//----- nvinfo : EIATTR_KPARAM_INFO
	.align		4
.L_9:
        /*0008*/ 	.byte	0x04, 0x17
        /*000a*/ 	.short	(.L_11 - .L_10)
.L_10:
        /*000c*/ 	.word	0x00000000
        /*0010*/ 	.short	0x0000
        /*0012*/ 	.short	0x0000
        /*0014*/ 	.byte	0x00, 0xf5, 0x21, 0x00


	//----- nvinfo : EIATTR_SPARSE_MMA_MASK
	.align		4
.L_11:
        /*0018*/ 	.byte	0x03, 0x50
        /*001a*/ 	.short	0x0000


	//----- nvinfo : EIATTR_MAXREG_COUNT
	.align		4
        /*001c*/ 	.byte	0x03, 0x1b
        /*001e*/ 	.short	0x00ff


	//----- nvinfo : EIATTR_NUM_BARRIERS
	.align		4
        /*0020*/ 	.byte	0x02, 0x4c
        /*0022*/ 	.byte	0x01
	.zero		1


	//----- nvinfo : EIATTR_MERCURY_ISA_VERSION
	.align		4
        /*0024*/ 	.byte	0x03, 0x5f
        /*0026*/ 	.short	0x0101


	//----- nvinfo : EIATTR_VRC_CTA_INIT_COUNT
	.align		4
        /*0028*/ 	.byte	0x02, 0x4a
	.zero		1
	.zero		1


	//----- nvinfo : EIATTR_EXIT_INSTR_OFFSETS
	.align		4
        /*002c*/ 	.byte	0x04, 0x1c
        /*002e*/ 	.short	(.L_13 - .L_12)


	//   ....[0]....
.L_12:
        /*0030*/ 	.word	0x000006c0


	//----- nvinfo : EIATTR_CRS_STACK_SIZE
	.align		4
.L_13:
        /*0034*/ 	.byte	0x04, 0x1e
        /*0036*/ 	.short	(.L_15 - .L_14)
.L_14:
        /*0038*/ 	.word	0x00000000


	//----- nvinfo : EIATTR_CBANK_PARAM_SIZE
	.align		4
.L_15:
        /*003c*/ 	.byte	0x03, 0x19
        /*003e*/ 	.short	0x0008


	//----- nvinfo : EIATTR_PARAM_CBANK
	.align		4
        /*0040*/ 	.byte	0x04, 0x0a
        /*0042*/ 	.short	(.L_17 - .L_16)
	.align		4
.L_16:
        /*0044*/ 	.word	index@(.nv.constant0._Z17gpu_shared_memoryPf)
        /*0048*/ 	.short	0x0380
        /*004a*/ 	.short	0x0008


	//----- nvinfo : EIATTR_SW_WAR
	.align		4
.L_17:
        /*004c*/ 	.byte	0x04, 0x36
        /*004e*/ 	.short	(.L_19 - .L_18)
.L_18:
        /*0050*/ 	.word	0x00000008
.L_19:


//--------------------- .nv.callgraph             --------------------------
	.section	.nv.callgraph,"",@"SHT_CUDA_CALLGRAPH"
	.align	4
	.sectionentsize	8
	.align		4
        /*0000*/ 	.word	0x00000000
	.align		4
        /*0004*/ 	.word	0xffffffff
	.align		4
        /*0008*/ 	.word	0x00000000
	.align		4
        /*000c*/ 	.word	0xfffffffe
	.align		4
        /*0010*/ 	.word	0x00000000
	.align		4
        /*0014*/ 	.word	0xfffffffd
	.align		4
        /*0018*/ 	.word	0x00000000
	.align		4
        /*001c*/ 	.word	0xfffffffc


//--------------------- .text._Z17gpu_shared_memoryPf --------------------------
	.section	.text._Z17gpu_shared_memoryPf,"ax",@progbits
	.align	128
        .global         _Z17gpu_shared_memoryPf
        .type           _Z17gpu_shared_memoryPf,@function
        .size           _Z17gpu_shared_memoryPf,(.L_x_22 - _Z17gpu_shared_memoryPf)
        .other          _Z17gpu_shared_memoryPf,@"STO_CUDA_ENTRY STV_DEFAULT"
_Z17gpu_shared_memoryPf:
.text._Z17gpu_shared_memoryPf:
[----:B------:R-:W-:Y:S01]  /*0000*/  LDC R1, c[0x0][0x37c] ;  /* 0x0000df00ff017b82 */ /* 0x000fe20000000800 */
[----:B------:R-:W0:Y:S07]  /*0010*/  S2R R9, SR_TID.X ;  /* 0x0000000000097919 */ /* 0x000e2e0000002100 */
[----:B------:R-:W0:Y:S01]  /*0020*/  LDC.64 R4, c[0x0][0x380] ;  /* 0x0000e000ff047b82 */ /* 0x000e220000000a00 */
[----:B------:R-:W1:Y:S01]  /*0030*/  LDCU.64 UR6, c[0x0][0x358] ;  /* 0x00006b00ff0677ac */ /* 0x000e620008000a00 */
[----:B0-----:R-:W-:-:S05]  /*0040*/  IMAD.WIDE.U32 R4, R9, 0x4, R4 ;  /* 0x0000000409047825 */ /* 0x001fca00078e0004 */
[----:B-1----:R-:W2:Y:S01]  /*0050*/  LDG.E R7, desc[UR6][R4.64] ;  /* 0x0000000604077981 */ /* 0x002ea2000c1e1900 */
[----:B------:R-:W0:Y:S01]  /*0060*/  S2UR UR5, SR_CgaCtaId ;  /* 0x00000000000579c3 */ /* 0x000e220000008800 */
[----:B------:R-:W-:Y:S01]  /*0070*/  UMOV UR4, 0x400 ;  /* 0x0000040000047882 */ /* 0x000fe20000000000 */
[C---:B------:R-:W-:Y:S01]  /*0080*/  ISETP.GE.U32.AND P0, PT, R9.reuse, 0xf, PT ;  /* 0x0000000f0900780c */ /* 0x040fe20003f06070 */
[----:B------:R-:W-:Y:S01]  /*0090*/  VIADD R3, R9, 0x1 ;  /* 0x0000000109037836 */ /* 0x000fe20000000000 */
[----:B------:R-:W-:Y:S01]  /*00a0*/  BSSY.RECONVERGENT B0, `(.L_x_0) ;  /* 0x0000027000007945 */ /* 0x000fe20003800200 */
[----:B------:R-:W-:Y:S02]  /*00b0*/  IMAD.MOV.U32 R0, RZ, RZ, RZ ;  /* 0x000000ffff007224 */ /* 0x000fe400078e00ff */
[----:B------:R-:W-:Y:S01]  /*00c0*/  IMAD.MOV.U32 R23, RZ, RZ, RZ ;  /* 0x000000ffff177224 */ /* 0x000fe200078e00ff */
[----:B------:R-:W-:-:S04]  /*00d0*/  LOP3.LUT R6, R3, 0xf, RZ, 0xc0, !PT ;  /* 0x0000000f03067812 */ /* 0x000fc800078ec0ff */
[----:B------:R-:W-:Y:S01]  /*00e0*/  ISETP.NE.AND P1, PT, R6, RZ, PT ;  /* 0x000000ff0600720c */ /* 0x000fe20003f25270 */
[----:B0-----:R-:W-:-:S06]  /*00f0*/  ULEA UR4, UR5, UR4, 0x18 ;  /* 0x0000000405047291 */ /* 0x001fcc000f8ec0ff */
[----:B------:R-:W-:-:S05]  /*0100*/  LEA R2, R9, UR4, 0x2 ;  /* 0x0000000409027c11 */ /* 0x000fca000f8e10ff */
[----:B--2---:R0:W-:Y:S01]  /*0110*/  STS [R2], R7 ;  /* 0x0000000702007388 */ /* 0x0041e20000000800 */
[----:B------:R-:W-:Y:S06]  /*0120*/  BAR.SYNC.DEFER_BLOCKING 0x0 ;  /* 0x0000000000007b1d */ /* 0x000fec0000010000 */
[----:B------:R-:W-:Y:S05]  /*0130*/  @!P0 BRA `(.L_x_1) ;  /* 0x0000000000748947 */ /* 0x000fea0003800000 */
[----:B------:R-:W-:Y:S01]  /*0140*/  UIADD3 UR5, UPT, UPT, UR4, 0x20, URZ ;  /* 0x0000002004057890 */ /* 0x000fe2000fffe0ff */
[----:B------:R-:W-:Y:S01]  /*0150*/  LOP3.LUT R0, R3, 0x7f0, RZ, 0xc0, !PT ;  /* 0x000007f003007812 */ /* 0x000fe200078ec0ff */
[----:B------:R-:W-:-:S04]  /*0160*/  HFMA2 R23, -RZ, RZ, 0, 0 ;  /* 0x00000000ff177431 */ /* 0x000fc800000001ff */
[----:B0-----:R-:W-:Y:S02]  /*0170*/  IMAD.U32 R7, RZ, RZ, UR5 ;  /* 0x00000005ff077e24 */ /* 0x001fe4000f8e00ff */
[----:B------:R-:W-:-:S07]  /*0180*/  IMAD.MOV R24, RZ, RZ, -R0 ;  /* 0x000000ffff187224 */ /* 0x000fce00078e0a00 */
.L_x_2:
[----:B------:R-:W0:Y:S01]  /*0190*/  LDS.128 R8, [R7+-0x20] ;  /* 0xffffe00007087984 */ /* 0x000e220000000c00 */
[----:B------:R-:W-:-:S03]  /*01a0*/  VIADD R24, R24, 0x10 ;  /* 0x0000001018187836 */ /* 0x000fc60000000000 */
[----:B------:R-:W1:Y:S02]  /*01b0*/  LDS.128 R12, [R7+-0x10] ;  /* 0xfffff000070c7984 */ /* 0x000e640000000c00 */
[----:B------:R-:W-:Y:S02]  /*01c0*/  ISETP.NE.AND P0, PT, R24, RZ, PT ;  /* 0x000000ff1800720c */ /* 0x000fe40003f05270 */
[----:B------:R-:W2:Y:S01]  /*01d0*/  LDS.128 R16, [R7] ;  /* 0x0000000007107984 */ /* 0x000ea20000000c00 */
[----:B0-----:R-:W-:-:S03]  /*01e0*/  FADD R8, R8, R23 ;  /* 0x0000001708087221 */ /* 0x001fc60000000000 */
[----:B------:R0:W3:Y:S01]  /*01f0*/  LDS.128 R20, [R7+0x10] ;  /* 0x0000100007147984 */ /* 0x0000e20000000c00 */
[----:B------:R-:W-:-:S04]  /*0200*/  FADD R9, R8, R9 ;  /* 0x0000000908097221 */ /* 0x000fc80000000000 */
[----:B------:R-:W-:Y:S01]  /*0210*/  FADD R10, R9, R10 ;  /* 0x0000000a090a7221 */ /* 0x000fe20000000000 */
[----:B0-----:R-:W-:-:S03]  /*0220*/  IADD3 R7, PT, PT, R7, 0x40, RZ ;  /* 0x0000004007077810 */ /* 0x001fc60007ffe0ff */
[----:B------:R-:W-:-:S04]  /*0230*/  FADD R11, R10, R11 ;  /* 0x0000000b0a0b7221 */ /* 0x000fc80000000000 */
[----:B-1----:R-:W-:-:S04]  /*0240*/  FADD R12, R11, R12 ;  /* 0x0000000c0b0c7221 */ /* 0x002fc80000000000 */
[----:B------:R-:W-:-:S04]  /*0250*/  FADD R13, R12, R13 ;  /* 0x0000000d0c0d7221 */ /* 0x000fc80000000000 */
[----:B------:R-:W-:-:S04]  /*0260*/  FADD R14, R13, R14 ;  /* 0x0000000e0d0e7221 */ /* 0x000fc80000000000 */
[----:B------:R-:W-:-:S04]  /*0270*/  FADD R15, R14, R15 ;  /* 0x0000000f0e0f7221 */ /* 0x000fc80000000000 */
[----:B--2---:R-:W-:-:S04]  /*0280*/  FADD R16, R15, R16 ;  /* 0x000000100f107221 */ /* 0x004fc80000000000 */
[----:B------:R-:W-:-:S04]  /*0290*/  FADD R17, R16, R17 ;  /* 0x0000001110117221 */ /* 0x000fc80000000000 */
[----:B------:R-:W-:-:S04]  /*02a0*/  FADD R18, R17, R18 ;  /* 0x0000001211127221 */ /* 0x000fc80000000000 */
[----:B------:R-:W-:-:S04]  /*02b0*/  FADD R19, R18, R19 ;  /* 0x0000001312137221 */ /* 0x000fc80000000000 */
[----:B---3--:R-:W-:-:S04]  /*02c0*/  FADD R20, R19, R20 ;  /* 0x0000001413147221 */ /* 0x008fc80000000000 */
[----:B------:R-:W-:-:S04]  /*02d0*/  FADD R21, R20, R21 ;  /* 0x0000001514157221 */ /* 0x000fc80000000000 */
[----:B------:R-:W-:-:S04]  /*02e0*/  FADD R22, R21, R22 ;  /* 0x0000001615167221 */ /* 0x000fc80000000000 */
[----:B------:R-:W-:Y:S01]  /*02f0*/  FADD R23, R22, R23 ;  /* 0x0000001716177221 */ /* 0x000fe20000000000 */
[----:B------:R-:W-:Y:S06]  /*0300*/  @P0 BRA `(.L_x_2) ;  /* 0xfffffffc00a00947 */ /* 0x000fec000383ffff */
.L_x_1:
[----:B------:R-:W-:Y:S05]  /*0310*/  BSYNC.RECONVERGENT B0 ;  /* 0x0000000000007941 */ /* 0x000fea0003800200 */
.L_x_0:
[----:B------:R-:W-:Y:S04]  /*0320*/  BSSY.RECONVERGENT B0, `(.L_x_3) ;  /* 0x0000028000007945 */ /* 0x000fe80003800200 */
[----:B------:R-:W-:Y:S05]  /*0330*/  @!P1 BRA `(.L_x_4) ;  /* 0x0000000000989947 */ /* 0x000fea0003800000 */
[----:B------:R-:W-:Y:S01]  /*0340*/  ISETP.GE.U32.AND P0, PT, R6, 0x8, PT ;  /* 0x000000080600780c */ /* 0x000fe20003f06070 */
[----:B------:R-:W-:Y:S01]  /*0350*/  BSSY.RECONVERGENT B1, `(.L_x_5) ;  /* 0x0000010000017945 */ /* 0x000fe20003800200 */
[----:B0-----:R-:W-:-:S04]  /*0360*/  LOP3.LUT R7, R3, 0x7, RZ, 0xc0, !PT ;  /* 0x0000000703077812 */ /* 0x001fc800078ec0ff */
[----:B------:R-:W-:-:S07]  /*0370*/  ISETP.NE.AND P1, PT, R7, RZ, PT ;  /* 0x000000ff0700720c */ /* 0x000fce0003f25270 */
[----:B------:R-:W-:Y:S06]  /*0380*/  @!P0 BRA `(.L_x_6) ;  /* 0x0000000000308947 */ /* 0x000fec0003800000 */
[C---:B------:R-:W-:Y:S01]  /*0390*/  LEA R6, R0.reuse, UR4, 0x2 ;  /* 0x0000000400067c11 */ /* 0x040fe2000f8e10ff */
[----:B------:R-:W-:-:S04]  /*03a0*/  VIADD R0, R0, 0x8 ;  /* 0x0000000800007836 */ /* 0x000fc80000000000 */
[----:B------:R-:W0:Y:S04]  /*03b0*/  LDS.128 R8, [R6] ;  /* 0x0000000006087984 */ /* 0x000e280000000c00 */
[----:B------:R-:W1:Y:S01]  /*03c0*/  LDS.128 R12, [R6+0x10] ;  /* 0x00001000060c7984 */ /* 0x000e620000000c00 */
[----:B0-----:R-:W-:-:S04]  /*03d0*/  FADD R8, R23, R8 ;  /* 0x0000000817087221 */ /* 0x001fc80000000000 */
[----:B------:R-:W-:-:S04]  /*03e0*/  FADD R9, R8, R9 ;  /* 0x0000000908097221 */ /* 0x000fc80000000000 */
[----:B------:R-:W-:-:S04]  /*03f0*/  FADD R10, R9, R10 ;  /* 0x0000000a090a7221 */ /* 0x000fc80000000000 */
[----:B------:R-:W-:-:S04]  /*0400*/  FADD R11, R10, R11 ;  /* 0x0000000b0a0b7221 */ /* 0x000fc80000000000 */
[----:B-1----:R-:W-:-:S04]  /*0410*/  FADD R12, R11, R12 ;  /* 0x0000000c0b0c7221 */ /* 0x002fc80000000000 */
[----:B------:R-:W-:-:S04]  /*0420*/  FADD R13, R12, R13 ;  /* 0x0000000d0c0d7221 */ /* 0x000fc80000000000 */
[----:B------:R-:W-:-:S04]  /*0430*/  FADD R14, R13, R14 ;  /* 0x0000000e0d0e7221 */ /* 0x000fc80000000000 */
[----:B------:R-:W-:-:S07]  /*0440*/  FADD R23, R14, R15 ;  /* 0x0000000f0e177221 */ /* 0x000fce0000000000 */
.L_x_6:
[----:B------:R-:W-:Y:S05]  /*0450*/  BSYNC.RECONVERGENT B1 ;  /* 0x0000000000017941 */ /* 0x000fea0003800200 */
.L_x_5:
[----:B------:R-:W-:Y:S05]  /*0460*/  @!P1 BRA `(.L_x_4) ;  /* 0x00000000004c9947 */ /* 0x000fea0003800000 */
[----:B------:R-:W-:Y:S02]  /*0470*/  ISETP.GE.U32.AND P0, PT, R7, 0x4, PT ;  /* 0x000000040700780c */ /* 0x000fe40003f06070 */
[----:B------:R-:W-:-:S04]  /*0480*/  LOP3.LUT R6, R3, 0x3, RZ, 0xc0, !PT ;  /* 0x0000000303067812 */ /* 0x000fc800078ec0ff */
[----:B------:R-:W-:-:S07]  /*0490*/  ISETP.NE.AND P1, PT, R6, RZ, PT ;  /* 0x000000ff0600720c */ /* 0x000fce0003f25270 */
[C---:B------:R-:W-:Y:S01]  /*04a0*/  @P0 LEA R8, R0.reuse, UR4, 0x2 ;  /* 0x0000000400080c11 */ /* 0x040fe2000f8e10ff */
[----:B------:R-:W-:-:S05]  /*04b0*/  @P0 VIADD R0, R0, 0x4 ;  /* 0x0000000400000836 */ /* 0x000fca0000000000 */
[----:B------:R-:W0:Y:S02]  /*04c0*/  @P0 LDS.128 R8, [R8] ;  /* 0x0000000008080984 */ /* 0x000e240000000c00 */
[----:B0-----:R-:W-:-:S04]  /*04d0*/  @P0 FADD R12, R23, R8 ;  /* 0x00000008170c0221 */ /* 0x001fc80000000000 */
[----:B------:R-:W-:-:S04]  /*04e0*/  @P0 FADD R9, R12, R9 ;  /* 0x000000090c090221 */ /* 0x000fc80000000000 */
[----:B------:R-:W-:-:S04]  /*04f0*/  @P0 FADD R10, R9, R10 ;  /* 0x0000000a090a0221 */ /* 0x000fc80000000000 */
[----:B------:R-:W-:Y:S01]  /*0500*/  @P0 FADD R23, R10, R11 ;  /* 0x0000000b0a170221 */ /* 0x000fe20000000000 */
[----:B------:R-:W-:Y:S06]  /*0510*/  @!P1 BRA `(.L_x_4) ;  /* 0x0000000000209947 */ /* 0x000fec0003800000 */
[----:B------:R-:W-:Y:S01]  /*0520*/  LEA R0, R0, UR4, 0x2 ;  /* 0x0000000400007c11 */ /* 0x000fe2000f8e10ff */
[----:B------:R-:W-:-:S07]  /*0530*/  IMAD.MOV R6, RZ, RZ, -R6 ;  /* 0x000000ffff067224 */ /* 0x000fce00078e0a06 */
.L_x_7:
[----:B------:R0:W1:Y:S01]  /*0540*/  LDS R8, [R0] ;  /* 0x0000000000087984 */ /* 0x0000620000000800 */
[----:B------:R-:W-:-:S04]  /*0550*/  IADD3 R6, PT, PT, R6, 0x1, RZ ;  /* 0x0000000106067810 */ /* 0x000fc80007ffe0ff */
[----:B------:R-:W-:Y:S01]  /*0560*/  ISETP.NE.AND P0, PT, R6, RZ, PT ;  /* 0x000000ff0600720c */ /* 0x000fe20003f05270 */
[----:B0-----:R-:W-:Y:S02]  /*0570*/  VIADD R0, R0, 0x4 ;  /* 0x0000000400007836 */ /* 0x001fe40000000000 */
[----:B-1----:R-:W-:-:S10]  /*0580*/  FADD R23, R8, R23 ;  /* 0x0000001708177221 */ /* 0x002fd40000000000 */
[----:B------:R-:W-:Y:S05]  /*0590*/  @P0 BRA `(.L_x_7) ;  /* 0xfffffffc00e80947 */ /* 0x000fea000383ffff */
.L_x_4:
[----:B------:R-:W-:Y:S05]  /*05a0*/  BSYNC.RECONVERGENT B0 ;  /* 0x0000000000007941 */ /* 0x000fea0003800200 */
.L_x_3:
[----:B------:R-:W-:Y:S01]  /*05b0*/  I2FP.F32.U32 R8, R3 ;  /* 0x0000000300087245 */ /* 0x000fe20000201000 */
[----:B------:R-:W-:Y:S03]  /*05c0*/  BSSY.RECONVERGENT B0, `(.L_x_8) ;  /* 0x000000d000007945 */ /* 0x000fe60003800200 */
[----:B------:R-:W1:Y:S08]  /*05d0*/  MUFU.RCP R3, R8 ;  /* 0x0000000800037308 */ /* 0x000e700000001000 */
[----:B------:R-:W2:Y:S01]  /*05e0*/  FCHK P0, R23, R8 ;  /* 0x0000000817007302 */ /* 0x000ea20000000000 */
[----:B-1----:R-:W-:-:S04]  /*05f0*/  FFMA R0, -R8, R3, 1 ;  /* 0x3f80000008007423 */ /* 0x002fc80000000103 */
[----:B------:R-:W-:-:S04]  /*0600*/  FFMA R0, R3, R0, R3 ;  /* 0x0000000003007223 */ /* 0x000fc80000000003 */
[----:B------:R-:W-:-:S04]  /*0610*/  FFMA R3, R0, R23, RZ ;  /* 0x0000001700037223 */ /* 0x000fc800000000ff */
[----:B------:R-:W-:-:S04]  /*0620*/  FFMA R6, -R8, R3, R23 ;  /* 0x0000000308067223 */ /* 0x000fc80000000117 */
[----:B------:R-:W-:Y:S01]  /*0630*/  FFMA R3, R0, R6, R3 ;  /* 0x0000000600037223 */ /* 0x000fe20000000003 */
[----:B--2---:R-:W-:Y:S06]  /*0640*/  @!P0 BRA `(.L_x_9) ;  /* 0x0000000000108947 */ /* 0x004fec0003800000 */
[----:B------:R-:W-:Y:S01]  /*0650*/  IMAD.MOV.U32 R3, RZ, RZ, R23 ;  /* 0x000000ffff037224 */ /* 0x000fe200078e0017 */
[----:B------:R-:W-:-:S07]  /*0660*/  MOV R6, 0x680 ;  /* 0x0000068000067802 */ /* 0x000fce0000000f00 */
[----:B0-----:R-:W-:Y:S05]  /*0670*/  CALL.REL.NOINC `($__internal_0_$__cuda_sm3x_div_rn_noftz_f32_slowpath) ;  /* 0x0000000000147944 */ /* 0x001fea0003c00000 */
[----:B------:R-:W-:-:S07]  /*0680*/  IMAD.MOV.U32 R3, RZ, RZ, R0 ;  /* 0x000000ffff037224 */ /* 0x000fce00078e0000 */
.L_x_9:
[----:B------:R-:W-:Y:S05]  /*0690*/  BSYNC.RECONVERGENT B0 ;  /* 0x0000000000007941 */ /* 0x000fea0003800200 */
.L_x_8:
[----:B------:R-:W-:Y:S04]  /*06a0*/  STG.E desc[UR6][R4.64], R3 ;  /* 0x0000000304007986 */ /* 0x000fe8000c101906 */
[----:B------:R-:W-:Y:S01]  /*06b0*/  STS [R2], R3 ;  /* 0x0000000302007388 */ /* 0x000fe20000000800 */
[----:B------:R-:W-:Y:S05]  /*06c0*/  EXIT ;  /* 0x000000000000794d */ /* 0x000fea0003800000 */
        .weak           $__internal_0_$__cuda_sm3x_div_rn_noftz_f32_slowpath
        .type           $__internal_0_$__cuda_sm3x_div_rn_noftz_f32_slowpath,@function
        .size           $__internal_0_$__cuda_sm3x_div_rn_noftz_f32_slowpath,(.L_x_22 - $__internal_0_$__cuda_sm3x_div_rn_noftz_f32_slowpath)
$__internal_0_$__cuda_sm3x_div_rn_noftz_f32_slowpath:
[----:B------:R-:W-:Y:S01]  /*06d0*/  SHF.R.U32.HI R7, RZ, 0x17, R8 ;  /* 0x00000017ff077819 */ /* 0x000fe20000011608 */
[----:B------:R-:W-:Y:S01]  /*06e0*/  BSSY.RECONVERGENT B1, `(.L_x_10) ;  /* 0x0000063000017945 */ /* 0x000fe20003800200 */
[----:B------:R-:W-:Y:S02]  /*06f0*/  SHF.R.U32.HI R0, RZ, 0x17, R3 ;  /* 0x00000017ff007819 */ /* 0x000fe40000011603 */
[----:B------:R-:W-:Y:S02]  /*0700*/  LOP3.LUT R7, R7, 0xff, RZ, 0xc0, !PT ;  /* 0x000000ff07077812 */ /* 0x000fe400078ec0ff */
[----:B------:R-:W-:Y:S02]  /*0710*/  LOP3.LUT R12, R0, 0xff, RZ, 0xc0, !PT ;  /* 0x000000ff000c7812 */ /* 0x000fe400078ec0ff */
[----:B------:R-:W-:-:S03]  /*0720*/  IADD3 R10, PT, PT, R7, -0x1, RZ ;  /* 0xffffffff070a7810 */ /* 0x000fc60007ffe0ff */
[----:B------:R-:W-:Y:S01]  /*0730*/  VIADD R11, R12, 0xffffffff ;  /* 0xffffffff0c0b7836 */ /* 0x000fe20000000000 */
[----:B------:R-:W-:-:S04]  /*0740*/  ISETP.GT.U32.AND P0, PT, R10, 0xfd, PT ;  /* 0x000000fd0a00780c */ /* 0x000fc80003f04070 */
[----:B------:R-:W-:-:S13]  /*0750*/  ISETP.GT.U32.OR P0, PT, R11, 0xfd, P0 ;  /* 0x000000fd0b00780c */ /* 0x000fda0000704470 */
[----:B------:R-:W-:Y:S01]  /*0760*/  @!P0 IMAD.MOV.U32 R9, RZ, RZ, RZ ;  /* 0x000000ffff098224 */ /* 0x000fe200078e00ff */
[----:B------:R-:W-:Y:S06]  /*0770*/  @!P0 BRA `(.L_x_11) ;  /* 0x0000000000608947 */ /* 0x000fec0003800000 */
[----:B------:R-:W-:Y:S02]  /*0780*/  FSETP.GTU.FTZ.AND P0, PT, |R3|, +INF , PT ;  /* 0x7f8000000300780b */ /* 0x000fe40003f1c200 */
[----:B------:R-:W-:Y:S02]  /*0790*/  FSETP.GTU.FTZ.AND P1, PT, |R8|, +INF , PT ;  /* 0x7f8000000800780b */ /* 0x000fe40003f3c200 */
[----:B------:R-:W-:Y:S02]  /*07a0*/  MOV R0, R8 ;  /* 0x0000000800007202 */ /* 0x000fe40000000f00 */
[----:B------:R-:W-:-:S13]  /*07b0*/  PLOP3.LUT P0, PT, P0, P1, PT, 0xf8, 0x8f ;  /* 0x00000000008f781c */ /* 0x000fda0000703f70 */
[----:B------:R-:W-:Y:S05]  /*07c0*/  @P0 BRA `(.L_x_12) ;  /* 0x00000004004c0947 */ /* 0x000fea0003800000 */
[----:B------:R-:W-:-:S13]  /*07d0*/  LOP3.LUT P0, RZ, R8, 0x7fffffff, R3, 0xc8, !PT ;  /* 0x7fffffff08ff7812 */ /* 0x000fda000780c803 */
[----:B------:R-:W-:Y:S05]  /*07e0*/  @!P0 BRA `(.L_x_13) ;  /* 0x00000004003c8947 */ /* 0x000fea0003800000 */
[C---:B------:R-:W-:Y:S02]  /*07f0*/  FSETP.NEU.FTZ.AND P2, PT, |R3|.reuse, +INF , PT ;  /* 0x7f8000000300780b */ /* 0x040fe40003f5d200 */
[----:B------:R-:W-:Y:S02]  /*0800*/  FSETP.NEU.FTZ.AND P1, PT, |R0|, +INF , PT ;  /* 0x7f8000000000780b */ /* 0x000fe40003f3d200 */
[----:B------:R-:W-:-:S11]  /*0810*/  FSETP.NEU.FTZ.AND P0, PT, |R3|, +INF , PT ;  /* 0x7f8000000300780b */ /* 0x000fd60003f1d200 */
[----:B------:R-:W-:Y:S05]  /*0820*/  @!P1 BRA !P2, `(.L_x_13) ;  /* 0x00000004002c9947 */ /* 0x000fea0005000000 */
[----:B------:R-:W-:-:S04]  /*0830*/  LOP3.LUT P2, RZ, R3, 0x7fffffff, RZ, 0xc0, !PT ;  /* 0x7fffffff03ff7812 */ /* 0x000fc8000784c0ff */
[----:B------:R-:W-:-:S13]  /*0840*/  PLOP3.LUT P1, PT, P1, P2, PT, 0x2f, 0xf2 ;  /* 0x0000000000f2781c */ /* 0x000fda0000f24577 */
[----:B------:R-:W-:Y:S05]  /*0850*/  @P1 BRA `(.L_x_14) ;  /* 0x0000000400181947 */ /* 0x000fea0003800000 */
[----:B------:R-:W-:-:S04]  /*0860*/  LOP3.LUT P1, RZ, R8, 0x7fffffff, RZ, 0xc0, !PT ;  /* 0x7fffffff08ff7812 */ /* 0x000fc8000782c0ff */
[----:B------:R-:W-:-:S13]  /*0870*/  PLOP3.LUT P0, PT, P0, P1, PT, 0x2f, 0xf2 ;  /* 0x0000000000f2781c */ /* 0x000fda0000702577 */
[----:B------:R-:W-:Y:S05]  /*0880*/  @P0 BRA `(.L_x_15) ;  /* 0x0000000400000947 */ /* 0x000fea0003800000 */
[----:B------:R-:W-:Y:S02]  /*0890*/  ISETP.GE.AND P0, PT, R11, RZ, PT ;  /* 0x000000ff0b00720c */ /* 0x000fe40003f06270 */
[----:B------:R-:W-:-:S11]  /*08a0*/  ISETP.GE.AND P1, PT, R10, RZ, PT ;  /* 0x000000ff0a00720c */ /* 0x000fd60003f26270 */
[----:B------:R-:W-:Y:S02]  /*08b0*/  @P0 IMAD.MOV.U32 R9, RZ, RZ, RZ ;  /* 0x000000ffff090224 */ /* 0x000fe400078e00ff */
[----:B------:R-:W-:Y:S01]  /*08c0*/  @!P0 FFMA R3, R3, 1.84467440737095516160e+19, RZ ;  /* 0x5f80000003038823 */ /* 0x000fe200000000ff */
[----:B------:R-:W-:Y:S02]  /*08d0*/  @!P0 IMAD.MOV.U32 R9, RZ, RZ, -0x40 ;  /* 0xffffffc0ff098424 */ /* 0x000fe400078e00ff */
[----:B------:R-:W-:-:S03]  /*08e0*/  @!P1 FFMA R8, R0, 1.84467440737095516160e+19, RZ ;  /* 0x5f80000000089823 */ /* 0x000fc600000000ff */
[----:B------:R-:W-:-:S07]  /*08f0*/  @!P1 IADD3 R9, PT, PT, R9, 0x40, RZ ;  /* 0x0000004009099810 */ /* 0x000fce0007ffe0ff */
.L_x_11:
[----:B------:R-:W-:Y:S01]  /*0900*/  LEA R11, R7, 0xc0800000, 0x17 ;  /* 0xc0800000070b7811 */ /* 0x000fe200078eb8ff */
[----:B------:R-:W-:Y:S04]  /*0910*/  BSSY.RECONVERGENT B2, `(.L_x_16) ;  /* 0x0000036000027945 */ /* 0x000fe80003800200 */
[----:B------:R-:W-:Y:S02]  /*0920*/  IMAD.IADD R11, R8, 0x1, -R11 ;  /* 0x00000001080b7824 */ /* 0x000fe400078e0a0b */
[----:B------:R-:W-:Y:S02]  /*0930*/  VIADD R8, R12, 0xffffff81 ;  /* 0xffffff810c087836 */ /* 0x000fe40000000000 */
[----:B------:R-:W0:Y:S01]  /*0940*/  MUFU.RCP R10, R11 ;  /* 0x0000000b000a7308 */ /* 0x000e220000001000 */
[----:B------:R-:W-:Y:S01]  /*0950*/  FADD.FTZ R13, -R11, -RZ ;  /* 0x800000ff0b0d7221 */ /* 0x000fe20000010100 */
[C---:B------:R-:W-:Y:S01]  /*0960*/  IMAD R0, R8.reuse, -0x800000, R3 ;  /* 0xff80000008007824 */ /* 0x040fe200078e0203 */
[----:B------:R-:W-:-:S04]  /*0970*/  IADD3 R8, PT, PT, R8, 0x7f, -R7 ;  /* 0x0000007f08087810 */ /* 0x000fc80007ffe807 */
[----:B------:R-:W-:Y:S01]  /*0980*/  IADD3 R8, PT, PT, R8, R9, RZ ;  /* 0x0000000908087210 */ /* 0x000fe20007ffe0ff */
[----:B0-----:R-:W-:-:S04]  /*0990*/  FFMA R15, R10, R13, 1 ;  /* 0x3f8000000a0f7423 */ /* 0x001fc8000000000d */
[----:B------:R-:W-:-:S04]  /*09a0*/  FFMA R12, R10, R15, R10 ;  /* 0x0000000f0a0c7223 */ /* 0x000fc8000000000a */
[----:B------:R-:W-:-:S04]  /*09b0*/  FFMA R3, R0, R12, RZ ;  /* 0x0000000c00037223 */ /* 0x000fc800000000ff */
[----:B------:R-:W-:-:S04]  /*09c0*/  FFMA R10, R13, R3, R0 ;  /* 0x000000030d0a7223 */ /* 0x000fc80000000000 */
[----:B------:R-:W-:-:S04]  /*09d0*/  FFMA R15, R12, R10, R3 ;  /* 0x0000000a0c0f7223 */ /* 0x000fc80000000003 */
[----:B------:R-:W-:-:S04]  /*09e0*/  FFMA R10, R13, R15, R0 ;  /* 0x0000000f0d0a7223 */ /* 0x000fc80000000000 */
[----:B------:R-:W-:-:S05]  /*09f0*/  FFMA R0, R12, R10, R15 ;  /* 0x0000000a0c007223 */ /* 0x000fca000000000f */
[----:B------:R-:W-:-:S04]  /*0a00*/  SHF.R.U32.HI R3, RZ, 0x17, R0 ;  /* 0x00000017ff037819 */ /* 0x000fc80000011600 */
[----:B------:R-:W-:-:S05]  /*0a10*/  LOP3.LUT R3, R3, 0xff, RZ, 0xc0, !PT ;  /* 0x000000ff03037812 */ /* 0x000fca00078ec0ff */
[----:B------:R-:W-:-:S04]  /*0a20*/  IMAD.IADD R9, R3, 0x1, R8 ;  /* 0x0000000103097824 */ /* 0x000fc800078e0208 */
[----:B------:R-:W-:-:S05]  /*0a30*/  VIADD R3, R9, 0xffffffff ;  /* 0xffffffff09037836 */ /* 0x000fca0000000000 */
[----:B------:R-:W-:-:S13]  /*0a40*/  ISETP.GE.U32.AND P0, PT, R3, 0xfe, PT ;  /* 0x000000fe0300780c */ /* 0x000fda0003f06070 */
[----:B------:R-:W-:Y:S05]  /*0a50*/  @!P0 BRA `(.L_x_17) ;  /* 0x0000000000808947 */ /* 0x000fea0003800000 */
[----:B------:R-:W-:-:S13]  /*0a60*/  ISETP.GT.AND P0, PT, R9, 0xfe, PT ;  /* 0x000000fe0900780c */ /* 0x000fda0003f04270 */
[----:B------:R-:W-:Y:S05]  /*0a70*/  @P0 BRA `(.L_x_18) ;  /* 0x00000000006c0947 */ /* 0x000fea0003800000 */
[----:B------:R-:W-:-:S13]  /*0a80*/  ISETP.GE.AND P0, PT, R9, 0x1, PT ;  /* 0x000000010900780c */ /* 0x000fda0003f06270 */
[----:B------:R-:W-:Y:S05]  /*0a90*/  @P0 BRA `(.L_x_19) ;  /* 0x0000000000740947 */ /* 0x000fea0003800000 */
[----:B------:R-:W-:Y:S02]  /*0aa0*/  ISETP.GE.AND P0, PT, R9, -0x18, PT ;  /* 0xffffffe80900780c */ /* 0x000fe40003f06270 */
[----:B------:R-:W-:-:S11]  /*0ab0*/  LOP3.LUT R0, R0, 0x80000000, RZ, 0xc0, !PT ;  /* 0x8000000000007812 */ /* 0x000fd600078ec0ff */
[----:B------:R-:W-:Y:S05]  /*0ac0*/  @!P0 BRA `(.L_x_19) ;  /* 0x0000000000688947 */ /* 0x000fea0003800000 */
[CCC-:B------:R-:W-:Y:S01]  /*0ad0*/  FFMA.RZ R3, R12.reuse, R10.reuse, R15.reuse ;  /* 0x0000000a0c037223 */ /* 0x1c0fe2000000c00f */
[CCC-:B------:R-:W-:Y:S01]  /*0ae0*/  FFMA.RM R8, R12.reuse, R10.reuse, R15.reuse ;  /* 0x0000000a0c087223 */ /* 0x1c0fe2000000400f */
[C---:B------:R-:W-:Y:S02]  /*0af0*/  ISETP.NE.AND P2, PT, R9.reuse, RZ, PT ;  /* 0x000000ff0900720c */ /* 0x040fe40003f45270 */
[----:B------:R-:W-:Y:S02]  /*0b00*/  ISETP.NE.AND P1, PT, R9, RZ, PT ;  /* 0x000000ff0900720c */ /* 0x000fe40003f25270 */
[----:B------:R-:W-:Y:S01]  /*0b10*/  LOP3.LUT R7, R3, 0x7fffff, RZ, 0xc0, !PT ;  /* 0x007fffff03077812 */ /* 0x000fe200078ec0ff */
[----:B------:R-:W-:Y:S01]  /*0b20*/  FFMA.RP R3, R12, R10, R15 ;  /* 0x0000000a0c037223 */ /* 0x000fe2000000800f */
[----:B------:R-:W-:Y:S01]  /*0b30*/  IADD3 R10, PT, PT, R9, 0x20, RZ ;  /* 0x00000020090a7810 */ /* 0x000fe20007ffe0ff */
[----:B------:R-:W-:Y:S01]  /*0b40*/  IMAD.MOV R9, RZ, RZ, -R9 ;  /* 0x000000ffff097224 */ /* 0x000fe200078e0a09 */
[----:B------:R-:W-:-:S02]  /*0b50*/  LOP3.LUT R7, R7, 0x800000, RZ, 0xfc, !PT ;  /* 0x0080000007077812 */ /* 0x000fc400078efcff */
[----:B------:R-:W-:Y:S02]  /*0b60*/  FSETP.NEU.FTZ.AND P0, PT, R3, R8, PT ;  /* 0x000000080300720b */ /* 0x000fe40003f1d000 */
[----:B------:R-:W-:Y:S02]  /*0b70*/  SHF.L.U32 R10, R7, R10, RZ ;  /* 0x0000000a070a7219 */ /* 0x000fe400000006ff */
[----:B------:R-:W-:Y:S02]  /*0b80*/  SEL R8, R9, RZ, P2 ;  /* 0x000000ff09087207 */ /* 0x000fe40001000000 */
[----:B------:R-:W-:Y:S02]  /*0b90*/  ISETP.NE.AND P1, PT, R10, RZ, P1 ;  /* 0x000000ff0a00720c */ /* 0x000fe40000f25270 */
[----:B------:R-:W-:Y:S02]  /*0ba0*/  SHF.R.U32.HI R8, RZ, R8, R7 ;  /* 0x00000008ff087219 */ /* 0x000fe40000011607 */
[----:B------:R-:W-:-:S02]  /*0bb0*/  PLOP3.LUT P0, PT, P0, P1, PT, 0xf8, 0x8f ;  /* 0x00000000008f781c */ /* 0x000fc40000703f70 */
[----:B------:R-:W-:Y:S02]  /*0bc0*/  SHF.R.U32.HI R10, RZ, 0x1, R8 ;  /* 0x00000001ff0a7819 */ /* 0x000fe40000011608 */
[----:B------:R-:W-:-:S04]  /*0bd0*/  SEL R3, RZ, 0x1, !P0 ;  /* 0x00000001ff037807 */ /* 0x000fc80004000000 */
[----:B------:R-:W-:-:S04]  /*0be0*/  LOP3.LUT R3, R3, 0x1, R10, 0xf8, !PT ;  /* 0x0000000103037812 */ /* 0x000fc800078ef80a */
[----:B------:R-:W-:-:S05]  /*0bf0*/  LOP3.LUT R3, R3, R8, RZ, 0xc0, !PT ;  /* 0x0000000803037212 */ /* 0x000fca00078ec0ff */
[----:B------:R-:W-:-:S05]  /*0c00*/  IMAD.IADD R3, R10, 0x1, R3 ;  /* 0x000000010a037824 */ /* 0x000fca00078e0203 */
[----:B------:R-:W-:Y:S01]  /*0c10*/  LOP3.LUT R0, R3, R0, RZ, 0xfc, !PT ;  /* 0x0000000003007212 */ /* 0x000fe200078efcff */
[----:B------:R-:W-:Y:S06]  /*0c20*/  BRA `(.L_x_19) ;  /* 0x0000000000107947 */ /* 0x000fec0003800000 */
.L_x_18:
[----:B------:R-:W-:-:S04]  /*0c30*/  LOP3.LUT R0, R0, 0x80000000, RZ, 0xc0, !PT ;  /* 0x8000000000007812 */ /* 0x000fc800078ec0ff */
[----:B------:R-:W-:Y:S01]  /*0c40*/  LOP3.LUT R0, R0, 0x7f800000, RZ, 0xfc, !PT ;  /* 0x7f80000000007812 */ /* 0x000fe200078efcff */
[----:B------:R-:W-:Y:S06]  /*0c50*/  BRA `(.L_x_19) ;  /* 0x0000000000047947 */ /* 0x000fec0003800000 */
.L_x_17:
[----:B------:R-:W-:-:S07]  /*0c60*/  LEA R0, R8, R0, 0x17 ;  /* 0x0000000008007211 */ /* 0x000fce00078eb8ff */
.L_x_19:
[----:B------:R-:W-:Y:S05]  /*0c70*/  BSYNC.RECONVERGENT B2 ;  /* 0x0000000000027941 */ /* 0x000fea0003800200 */
.L_x_16:
[----:B------:R-:W-:Y:S05]  /*0c80*/  BRA `(.L_x_20) ;  /* 0x0000000000207947 */ /* 0x000fea0003800000 */
.L_x_15:
[----:B------:R-:W-:-:S04]  /*0c90*/  LOP3.LUT R0, R8, 0x80000000, R3, 0x48, !PT ;  /* 0x8000000008007812 */ /* 0x000fc800078e4803 */
[----:B------:R-:W-:Y:S01]  /*0ca0*/  LOP3.LUT R0, R0, 0x7f800000, RZ, 0xfc, !PT ;  /* 0x7f80000000007812 */ /* 0x000fe200078efcff */
[----:B------:R-:W-:Y:S06]  /*0cb0*/  BRA `(.L_x_20) ;  /* 0x0000000000147947 */ /* 0x000fec0003800000 */
.L_x_14:
[----:B------:R-:W-:Y:S01]  /*0cc0*/  LOP3.LUT R0, R8, 0x80000000, R3, 0x48, !PT ;  /* 0x8000000008007812 */ /* 0x000fe200078e4803 */
[----:B------:R-:W-:Y:S06]  /*0cd0*/  BRA `(.L_x_20) ;  /* 0x00000000000c7947 */ /* 0x000fec0003800000 */
.L_x_13:
[----:B------:R-:W0:Y:S01]  /*0ce0*/  MUFU.RSQ R0, -QNAN ;  /* 0xffc0000000007908 */ /* 0x000e220000001400 */
[----:B------:R-:W-:Y:S05]  /*0cf0*/  BRA `(.L_x_20) ;  /* 0x0000000000047947 */ /* 0x000fea0003800000 */
.L_x_12:
[----:B------:R-:W-:-:S07]  /*0d00*/  FADD.FTZ R0, R3, R0 ;  /* 0x0000000003007221 */ /* 0x000fce0000010000 */
.L_x_20:
[----:B------:R-:W-:Y:S05]  /*0d10*/  BSYNC.RECONVERGENT B1 ;  /* 0x0000000000017941 */ /* 0x000fea0003800200 */
.L_x_10:
[----:B------:R-:W-:-:S04]  /*0d20*/  IMAD.MOV.U32 R7, RZ, RZ, 0x0 ;  /* 0x00000000ff077424 */ /* 0x000fc800078e00ff */
[----:B0-----:R-:W-:Y:S05]  /*0d30*/  RET.REL.NODEC R6 `(_Z17gpu_shared_memoryPf) ;  /* 0xfffffff006b07950 */ /* 0x001fea0003c3ffff */
.L_x_21:
[----:B------:R-:W-:-:S00]  /*0d40*/  BRA `(.L_x_21) ;  /* 0xfffffffc00fc7947 */ /* 0x000fc0000383ffff */
[----:B------:R-:W-:-:S00]  /*0d50*/  NOP ;  /* 0x0000000000007918 */ /* 0x000fc00000000000 */
        /* <DEDUP_REMOVED lines=10> */
.L_x_22:


//--------------------- .nv.shared._Z17gpu_shared_memoryPf --------------------------
	.section	.nv.shared._Z17gpu_shared_memoryPf,"aw",@nobits
	.sectionflags	@""
	.align	4
.nv.shared._Z17gpu_shared_memoryPf:
	.zero		1064


//--------------------- .nv.shared.reserved.0     --------------------------
	.section	.nv.shared.reserved.0,"aw",@nobits
	.weak		__nv_reservedSMEM_offset_0_alias
	.size		__nv_reservedSMEM_offset_0_alias, 0, 64
	.other		__nv_reservedSMEM_offset_0_alias,@"STO_CUDA_RESERVED_SHARED STV_DEFAULT"
__nv_reservedSMEM_offset_0_alias:
	.zero		0
	.zero		64


//--------------------- .nv.constant0._Z17gpu_shared_memoryPf --------------------------
	.section	.nv.constant0._Z17gpu_shared_memoryPf,"a",@progbits
	.sectionflags	@""
	.align	4
.nv.constant0._Z17gpu_shared_memoryPf:
	.zero		904


//--------------------- SYMBOLS --------------------------

	.type		.nv.reservedSmem.offset0,@object
	.size		.nv.reservedSmem.offset0,0x4
	.type		.nv.reservedSmem.cap,@object
	.size		.nv.reservedSmem.cap,0x4
